//
// Generated by NVIDIA NVVM Compiler
//
// Compiler Build ID: CL-36424714
// Cuda compilation tools, release 13.0, V13.0.88
// Based on NVVM 20.0.0
//

.version 9.0
.target sm_100
.address_size 64

	// .globl	_Z7stenciliiPiS_
.global .align 1 .b8 _ZN34_INTERNAL_19deb5a8_4_k_cu_f896e1124cuda3std3__45__cpo5beginE[1];
.global .align 1 .b8 _ZN34_INTERNAL_19deb5a8_4_k_cu_f896e1124cuda3std3__45__cpo3endE[1];
.global .align 1 .b8 _ZN34_INTERNAL_19deb5a8_4_k_cu_f896e1124cuda3std3__45__cpo6cbeginE[1];
.global .align 1 .b8 _ZN34_INTERNAL_19deb5a8_4_k_cu_f896e1124cuda3std3__45__cpo4cendE[1];
.global .align 1 .b8 _ZN34_INTERNAL_19deb5a8_4_k_cu_f896e1124cuda3std3__45__cpo6rbeginE[1];
.global .align 1 .b8 _ZN34_INTERNAL_19deb5a8_4_k_cu_f896e1124cuda3std3__45__cpo4rendE[1];
.global .align 1 .b8 _ZN34_INTERNAL_19deb5a8_4_k_cu_f896e1124cuda3std3__45__cpo7crbeginE[1];
.global .align 1 .b8 _ZN34_INTERNAL_19deb5a8_4_k_cu_f896e1124cuda3std3__45__cpo5crendE[1];
.global .align 1 .b8 _ZN34_INTERNAL_19deb5a8_4_k_cu_f896e1124cuda3std3__436_GLOBAL__N__19deb5a8_4_k_cu_f896e1126ignoreE[1];
.global .align 1 .b8 _ZN34_INTERNAL_19deb5a8_4_k_cu_f896e1124cuda3std3__419piecewise_constructE[1];
.global .align 1 .b8 _ZN34_INTERNAL_19deb5a8_4_k_cu_f896e1124cuda3std3__48in_placeE[1];
.global .align 1 .b8 _ZN34_INTERNAL_19deb5a8_4_k_cu_f896e1124cuda3std3__420unreachable_sentinelE[1];
.global .align 1 .b8 _ZN34_INTERNAL_19deb5a8_4_k_cu_f896e1124cuda3std3__47nulloptE[1];
.global .align 1 .b8 _ZN34_INTERNAL_19deb5a8_4_k_cu_f896e1124cuda3std3__48unexpectE[1];
.global .align 1 .b8 _ZN34_INTERNAL_19deb5a8_4_k_cu_f896e1124cuda3std6ranges3__45__cpo4swapE[1];
.global .align 1 .b8 _ZN34_INTERNAL_19deb5a8_4_k_cu_f896e1124cuda3std6ranges3__45__cpo9iter_moveE[1];
.global .align 1 .b8 _ZN34_INTERNAL_19deb5a8_4_k_cu_f896e1124cuda3std6ranges3__45__cpo5beginE[1];
.global .align 1 .b8 _ZN34_INTERNAL_19deb5a8_4_k_cu_f896e1124cuda3std6ranges3__45__cpo3endE[1];
.global .align 1 .b8 _ZN34_INTERNAL_19deb5a8_4_k_cu_f896e1124cuda3std6ranges3__45__cpo6cbeginE[1];
.global .align 1 .b8 _ZN34_INTERNAL_19deb5a8_4_k_cu_f896e1124cuda3std6ranges3__45__cpo4cendE[1];
.global .align 1 .b8 _ZN34_INTERNAL_19deb5a8_4_k_cu_f896e1124cuda3std6ranges3__45__cpo7advanceE[1];
.global .align 1 .b8 _ZN34_INTERNAL_19deb5a8_4_k_cu_f896e1124cuda3std6ranges3__45__cpo9iter_swapE[1];
.global .align 1 .b8 _ZN34_INTERNAL_19deb5a8_4_k_cu_f896e1124cuda3std6ranges3__45__cpo4nextE[1];
.global .align 1 .b8 _ZN34_INTERNAL_19deb5a8_4_k_cu_f896e1124cuda3std6ranges3__45__cpo4prevE[1];
.global .align 1 .b8 _ZN34_INTERNAL_19deb5a8_4_k_cu_f896e1124cuda3std6ranges3__45__cpo4dataE[1];
.global .align 1 .b8 _ZN34_INTERNAL_19deb5a8_4_k_cu_f896e1124cuda3std6ranges3__45__cpo5cdataE[1];
.global .align 1 .b8 _ZN34_INTERNAL_19deb5a8_4_k_cu_f896e1124cuda3std6ranges3__45__cpo4sizeE[1];
.global .align 1 .b8 _ZN34_INTERNAL_19deb5a8_4_k_cu_f896e1124cuda3std6ranges3__45__cpo5ssizeE[1];
.global .align 1 .b8 _ZN34_INTERNAL_19deb5a8_4_k_cu_f896e1124cuda3std6ranges3__45__cpo8distanceE[1];
.global .align 1 .b8 _ZN34_INTERNAL_19deb5a8_4_k_cu_f896e1126thrust24THRUST_300001_SM_1000_NS8cuda_cub3parE[1];
.global .align 1 .b8 _ZN34_INTERNAL_19deb5a8_4_k_cu_f896e1126thrust24THRUST_300001_SM_1000_NS8cuda_cub10par_nosyncE[1];
.global .align 1 .b8 _ZN34_INTERNAL_19deb5a8_4_k_cu_f896e1126thrust24THRUST_300001_SM_1000_NS6system6detail10sequential3seqE[1];
.global .align 1 .b8 _ZN34_INTERNAL_19deb5a8_4_k_cu_f896e1126thrust24THRUST_300001_SM_1000_NS12placeholders2_1E[1];
.global .align 1 .b8 _ZN34_INTERNAL_19deb5a8_4_k_cu_f896e1126thrust24THRUST_300001_SM_1000_NS12placeholders2_2E[1];
.global .align 1 .b8 _ZN34_INTERNAL_19deb5a8_4_k_cu_f896e1126thrust24THRUST_300001_SM_1000_NS12placeholders2_3E[1];
.global .align 1 .b8 _ZN34_INTERNAL_19deb5a8_4_k_cu_f896e1126thrust24THRUST_300001_SM_1000_NS12placeholders2_4E[1];
.global .align 1 .b8 _ZN34_INTERNAL_19deb5a8_4_k_cu_f896e1126thrust24THRUST_300001_SM_1000_NS12placeholders2_5E[1];
.global .align 1 .b8 _ZN34_INTERNAL_19deb5a8_4_k_cu_f896e1126thrust24THRUST_300001_SM_1000_NS12placeholders2_6E[1];
.global .align 1 .b8 _ZN34_INTERNAL_19deb5a8_4_k_cu_f896e1126thrust24THRUST_300001_SM_1000_NS12placeholders2_7E[1];
.global .align 1 .b8 _ZN34_INTERNAL_19deb5a8_4_k_cu_f896e1126thrust24THRUST_300001_SM_1000_NS12placeholders2_8E[1];
.global .align 1 .b8 _ZN34_INTERNAL_19deb5a8_4_k_cu_f896e1126thrust24THRUST_300001_SM_1000_NS12placeholders2_9E[1];
.global .align 1 .b8 _ZN34_INTERNAL_19deb5a8_4_k_cu_f896e1126thrust24THRUST_300001_SM_1000_NS12placeholders3_10E[1];
.global .align 1 .b8 _ZN34_INTERNAL_19deb5a8_4_k_cu_f896e1126thrust24THRUST_300001_SM_1000_NS3seqE[1];
.extern .shared .align 16 .b8 sdata[];

.visible .entry _Z7stenciliiPiS_(
	.param .u32 _Z7stenciliiPiS__param_0,
	.param .u32 _Z7stenciliiPiS__param_1,
	.param .u64 .ptr .align 1 _Z7stenciliiPiS__param_2,
	.param .u64 .ptr .align 1 _Z7stenciliiPiS__param_3
)
{
	.reg .pred 	%p<8>;
	.reg .b32 	%r<72>;
	.reg .b64 	%rd<31>;

	ld.param.u32 	%r18, [_Z7stenciliiPiS__param_0];
	ld.param.u32 	%r19, [_Z7stenciliiPiS__param_1];
	ld.param.u64 	%rd6, [_Z7stenciliiPiS__param_2];
	ld.param.u64 	%rd5, [_Z7stenciliiPiS__param_3];
	cvta.to.global.u64 	%rd1, %rd6;
	mov.u32 	%r1, %ctaid.x;
	setp.ne.s32 	%p1, %r1, 0;
	setp.ne.s32 	%p2, %r1, 511;
	and.pred  	%p3, %p1, %p2;
	mov.u32 	%r2, %ctaid.y;
	setp.ne.s32 	%p4, %r2, 0;
	and.pred  	%p5, %p4, %p3;
	setp.ne.s32 	%p6, %r2, 511;
	and.pred  	%p7, %p6, %p5;
	@%p7 bra 	$L__BB0_2;
	mov.u32 	%r40, %ntid.x;
	mov.u32 	%r41, %tid.x;
	mad.lo.s32 	%r42, %r1, %r40, %r41;
	mov.u32 	%r43, %ntid.y;
	mov.u32 	%r44, %tid.y;
	mad.lo.s32 	%r45, %r2, %r43, %r44;
	mul.lo.s32 	%r46, %r19, %r42;
	add.s32 	%r47, %r46, %r45;
	cvt.u64.u32 	%rd30, %r47;
	mul.wide.u32 	%rd17, %r47, 4;
	add.s64 	%rd18, %rd1, %rd17;
	ld.global.u32 	%r67, [%rd18];
	add.s32 	%r48, %r18, %r42;
	add.s32 	%r49, %r48, -1;
	rem.u32 	%r50, %r49, %r18;
	mad.lo.s32 	%r51, %r50, %r19, %r45;
	mul.wide.u32 	%rd19, %r51, 4;
	add.s64 	%rd20, %rd1, %rd19;
	ld.global.u32 	%r70, [%rd20];
	add.s32 	%r52, %r42, 1;
	rem.u32 	%r53, %r52, %r18;
	mad.lo.s32 	%r54, %r53, %r19, %r45;
	mul.wide.u32 	%rd21, %r54, 4;
	add.s64 	%rd22, %rd1, %rd21;
	ld.global.u32 	%r71, [%rd22];
	add.s32 	%r55, %r45, %r19;
	add.s32 	%r56, %r55, -1;
	rem.u32 	%r57, %r56, %r19;
	add.s32 	%r58, %r57, %r46;
	mul.wide.u32 	%rd23, %r58, 4;
	add.s64 	%rd24, %rd1, %rd23;
	ld.global.u32 	%r69, [%rd24];
	add.s32 	%r59, %r45, 1;
	rem.u32 	%r60, %r59, %r19;
	add.s32 	%r61, %r60, %r46;
	mul.wide.u32 	%rd25, %r61, 4;
	add.s64 	%rd26, %rd1, %rd25;
	ld.global.u32 	%r68, [%rd26];
	bra.uni 	$L__BB0_3;
$L__BB0_2:
	mov.u32 	%r20, %ntid.x;
	mov.u32 	%r21, %tid.x;
	mad.lo.s32 	%r22, %r1, %r20, %r21;
	mov.u32 	%r23, %ntid.y;
	mov.u32 	%r24, %tid.y;
	mad.lo.s32 	%r25, %r2, %r23, %r24;
	mad.lo.s32 	%r26, %r19, %r22, %r25;
	mad.lo.s32 	%r27, %r21, 34, %r24;
	cvt.u64.u32 	%rd30, %r26;
	mul.wide.u32 	%rd7, %r26, 4;
	add.s64 	%rd8, %rd1, %rd7;
	ld.global.u32 	%r28, [%rd8];
	shl.b32 	%r29, %r27, 2;
	mov.u32 	%r30, sdata;
	add.s32 	%r31, %r30, %r29;
	st.shared.u32 	[%r31+140], %r28;
	sub.s32 	%r32, %r26, %r19;
	mul.wide.u32 	%rd9, %r32, 4;
	add.s64 	%rd10, %rd1, %rd9;
	ld.global.u32 	%r33, [%rd10];
	st.shared.u32 	[%r31+4], %r33;
	add.s32 	%r34, %r26, %r19;
	mul.wide.u32 	%rd11, %r34, 4;
	add.s64 	%rd12, %rd1, %rd11;
	ld.global.u32 	%r35, [%rd12];
	st.shared.u32 	[%r31+276], %r35;
	add.s32 	%r36, %r26, -1;
	mul.wide.u32 	%rd13, %r36, 4;
	add.s64 	%rd14, %rd1, %rd13;
	ld.global.u32 	%r37, [%rd14];
	st.shared.u32 	[%r31+136], %r37;
	add.s32 	%r38, %r26, 1;
	mul.wide.u32 	%rd15, %r38, 4;
	add.s64 	%rd16, %rd1, %rd15;
	ld.global.u32 	%r39, [%rd16];
	st.shared.u32 	[%r31+144], %r39;
	bar.sync 	0;
	ld.shared.u32 	%r70, [%r31+4];
	ld.shared.u32 	%r71, [%r31+276];
	ld.shared.u32 	%r69, [%r31+136];
	ld.shared.u32 	%r68, [%r31+144];
	ld.shared.u32 	%r67, [%r31+140];
$L__BB0_3:
	cvta.to.global.u64 	%rd27, %rd5;
	shl.b32 	%r62, %r67, 2;
	sub.s32 	%r63, %r68, %r62;
	add.s32 	%r64, %r63, %r69;
	add.s32 	%r65, %r64, %r70;
	add.s32 	%r66, %r65, %r71;
	shl.b64 	%rd28, %rd30, 2;
	add.s64 	%rd29, %rd27, %rd28;
	st.global.u32 	[%rd29], %r66;
	ret;

}
	// .globl	_ZN3cub18CUB_300001_SM_10006detail11EmptyKernelIvEEvv
.visible .entry _ZN3cub18CUB_300001_SM_10006detail11EmptyKernelIvEEvv()
{


	ret;

}


// ===== COMPILED SASS (sm_100) =====

	.target	sm_100

	.elftype	@"ET_EXEC"


//--------------------- .note.nv.tkinfo           --------------------------
	.section	.note.nv.tkinfo,"",@"SHT_NOTE"
	.sectionflags	@"SHF_NOTE_NV_TKINFO"
	.tkinfo
        /*0018*/ 	.word	0x00000002
        /*0030*/ 	.string	""
        /*0030*/ 	.string	"ptxas"
        /*0030*/ 	.string	"Cuda compilation tools, release 13.0, V13.0.88"
        /*0030*/ 	.string	"Build cuda_13.0.r13.0/compiler.36424714_0"
        /*0030*/ 	.string	"-arch sm_100 -m 64 "



//--------------------- .note.nv.cuinfo           --------------------------
	.section	.note.nv.cuinfo,"",@"SHT_NOTE"
	.sectionflags	@"SHF_NOTE_NV_CUINFO"
        /*0018*/ 	.short	0x0002
        /*001a*/ 	.short	0x0064
        /*001c*/ 	.short	0x0082
	.zero		2


//--------------------- .nv.info                  --------------------------
	.section	.nv.info,"",@"SHT_CUDA_INFO"
	.align	4


	//----- nvinfo : EIATTR_REGCOUNT
	.align		4
        /*0000*/ 	.byte	0x04, 0x2f
        /*0002*/ 	.short	(.L_44 - .L_43)
	.align		4
.L_43:
        /*0004*/ 	.word	index@(_Z7stenciliiPiS_)
        /*0008*/ 	.word	0x00000013


	//----- nvinfo : EIATTR_FRAME_SIZE
	.align		4
.L_44:
        /*000c*/ 	.byte	0x04, 0x11
        /*000e*/ 	.short	(.L_46 - .L_45)
	.align		4
.L_45:
        /*0010*/ 	.word	index@(_Z7stenciliiPiS_)
        /*0014*/ 	.word	0x00000000


	//----- nvinfo : EIATTR_REGCOUNT
	.align		4
.L_46:
        /*0018*/ 	.byte	0x04, 0x2f
        /*001a*/ 	.short	(.L_48 - .L_47)
	.align		4
.L_47:
        /*001c*/ 	.word	index@(_ZN3cub18CUB_300001_SM_10006detail11EmptyKernelIvEEvv)
        /*0020*/ 	.word	0x00000004


	//----- nvinfo : EIATTR_FRAME_SIZE
	.align		4
.L_48:
        /*0024*/ 	.byte	0x04, 0x11
        /*0026*/ 	.short	(.L_50 - .L_49)
	.align		4
.L_49:
        /*0028*/ 	.word	index@(_ZN3cub18CUB_300001_SM_10006detail11EmptyKernelIvEEvv)
        /*002c*/ 	.word	0x00000000


	//----- nvinfo : EIATTR_MIN_STACK_SIZE
	.align		4
.L_50:
        /*0030*/ 	.byte	0x04, 0x12
        /*0032*/ 	.short	(.L_52 - .L_51)
	.align		4
.L_51:
        /*0034*/ 	.word	index@(_ZN3cub18CUB_300001_SM_10006detail11EmptyKernelIvEEvv)
        /*0038*/ 	.word	0x00000000


	//----- nvinfo : EIATTR_MIN_STACK_SIZE
	.align		4
.L_52:
        /*003c*/ 	.byte	0x04, 0x12
        /*003e*/ 	.short	(.L_54 - .L_53)
	.align		4
.L_53:
        /*0040*/ 	.word	index@(_Z7stenciliiPiS_)
        /*0044*/ 	.word	0x00000000
.L_54:


//--------------------- .nv.compat                --------------------------
	.section	.nv.compat,"",@"SHT_CUDA_COMPAT_INFO"
	.align	4
        /*0000*/ 	.byte	0x02, 0x09, 0x00, 0x00, 0x02, 0x02, 0x01, 0x00, 0x02, 0x05, 0x05, 0x00, 0x03, 0x07, 0x01, 0x01
        /*0010*/ 	.byte	0x02, 0x03, 0x00, 0x00, 0x02, 0x06, 0x01, 0x00, 0x04, 0x0b, 0x08, 0x00, 0x09, 0x00, 0x00, 0x00
        /*0020*/ 	.byte	0x00, 0x00, 0x00, 0x00


//--------------------- .nv.info._ZN3cub18CUB_300001_SM_10006detail11EmptyKernelIvEEvv --------------------------
	.section	.nv.info._ZN3cub18CUB_300001_SM_10006detail11EmptyKernelIvEEvv,"",@"SHT_CUDA_INFO"
	.sectionflags	@""
	.align	4


	//----- nvinfo : EIATTR_CUDA_API_VERSION
	.align		4
        /*0000*/ 	.byte	0x04, 0x37
        /*0002*/ 	.short	(.L_56 - .L_55)
.L_55:
        /*0004*/ 	.word	0x00000082


	//----- nvinfo : EIATTR_SPARSE_MMA_MASK
	.align		4
.L_56:
        /*0008*/ 	.byte	0x03, 0x50
        /*000a*/ 	.short	0x0000


	//----- nvinfo : EIATTR_MAXREG_COUNT
	.align		4
        /*000c*/ 	.byte	0x03, 0x1b
        /*000e*/ 	.short	0x00ff


	//----- nvinfo : EIATTR_MERCURY_ISA_VERSION
	.align		4
        /*0010*/ 	.byte	0x03, 0x5f
        /*0012*/ 	.short	0x0101


	//----- nvinfo : EIATTR_VRC_CTA_INIT_COUNT
	.align		4
        /*0014*/ 	.byte	0x02, 0x4a
	.zero		1
	.zero		1


	//----- nvinfo : EIATTR_EXIT_INSTR_OFFSETS
	.align		4
        /*0018*/ 	.byte	0x04, 0x1c
        /*001a*/ 	.short	(.L_58 - .L_57)


	//   ....[0]....
.L_57:
        /*001c*/ 	.word	0x00000010


	//----- nvinfo : EIATTR_SW_WAR
	.align		4
.L_58:
        /*0020*/ 	.byte	0x04, 0x36
        /*0022*/ 	.short	(.L_60 - .L_59)
.L_59:
        /*0024*/ 	.word	0x00000008
.L_60:


//--------------------- .nv.info._Z7stenciliiPiS_ --------------------------
	.section	.nv.info._Z7stenciliiPiS_,"",@"SHT_CUDA_INFO"
	.sectionflags	@""
	.align	4


	//----- nvinfo : EIATTR_CUDA_API_VERSION
	.align		4
        /*0000*/ 	.byte	0x04, 0x37
        /*0002*/ 	.short	(.L_62 - .L_61)
.L_61:
        /*0004*/ 	.word	0x00000082


	//----- nvinfo : EIATTR_KPARAM_INFO
	.align		4
.L_62:
        /*0008*/ 	.byte	0x04, 0x17
        /*000a*/ 	.short	(.L_64 - .L_63)
.L_63:
        /*000c*/ 	.word	0x00000000
        /*0010*/ 	.short	0x0003
        /*0012*/ 	.short	0x0010
        /*0014*/ 	.byte	0x00, 0xf5, 0x21, 0x00


	//----- nvinfo : EIATTR_KPARAM_INFO
	.align		4
.L_64:
        /*0018*/ 	.byte	0x04, 0x17
        /*001a*/ 	.short	(.L_66 - .L_65)
.L_65:
        /*001c*/ 	.word	0x00000000
        /*0020*/ 	.short	0x0002
        /*0022*/ 	.short	0x0008
        /*0024*/ 	.byte	0x00, 0xf5, 0x21, 0x00


	//----- nvinfo : EIATTR_KPARAM_INFO
	.align		4
.L_66:
        /*0028*/ 	.byte	0x04, 0x17
        /*002a*/ 	.short	(.L_68 - .L_67)
.L_67:
        /*002c*/ 	.word	0x00000000
        /*0030*/ 	.short	0x0001
        /*0032*/ 	.short	0x0004
        /*0034*/ 	.byte	0x00, 0xf0, 0x11, 0x00


	//----- nvinfo : EIATTR_KPARAM_INFO
	.align		4
.L_68:
        /*0038*/ 	.byte	0x04, 0x17
        /*003a*/ 	.short	(.L_70 - .L_69)
.L_69:
        /*003c*/ 	.word	0x00000000
        /*0040*/ 	.short	0x0000
        /*0042*/ 	.short	0x0000
        /*0044*/ 	.byte	0x00, 0xf0, 0x11, 0x00


	//----- nvinfo : EIATTR_SPARSE_MMA_MASK
	.align		4
.L_70:
        /*0048*/ 	.byte	0x03, 0x50
        /*004a*/ 	.short	0x0000


	//----- nvinfo : EIATTR_MAXREG_COUNT
	.align		4
        /*004c*/ 	.byte	0x03, 0x1b
        /*004e*/ 	.short	0x00ff


	//----- nvinfo : EIATTR_NUM_BARRIERS
	.align		4
        /*0050*/ 	.byte	0x02, 0x4c
        /*0052*/ 	.byte	0x01
	.zero		1


	//----- nvinfo : EIATTR_MERCURY_ISA_VERSION
	.align		4
        /*0054*/ 	.byte	0x03, 0x5f
        /*0056*/ 	.short	0x0101


	//----- nvinfo : EIATTR_VRC_CTA_INIT_COUNT
	.align		4
        /*0058*/ 	.byte	0x02, 0x4a
	.zero		1
	.zero		1


	//----- nvinfo : EIATTR_EXIT_INSTR_OFFSETS
	.align		4
        /*005c*/ 	.byte	0x04, 0x1c
        /*005e*/ 	.short	(.L_72 - .L_71)


	//   ....[0]....
.L_71:
        /*0060*/ 	.word	0x000008b0


	//----- nvinfo : EIATTR_CBANK_PARAM_SIZE
	.align		4
.L_72:
        /*0064*/ 	.byte	0x03, 0x19
        /*0066*/ 	.short	0x0018


	//----- nvinfo : EIATTR_PARAM_CBANK
	.align		4
        /*0068*/ 	.byte	0x04, 0x0a
        /*006a*/ 	.short	(.L_74 - .L_73)
	.align		4
.L_73:
        /*006c*/ 	.word	index@(.nv.constant0._Z7stenciliiPiS_)
        /*0070*/ 	.short	0x0380
        /*0072*/ 	.short	0x0018


	//----- nvinfo : EIATTR_SW_WAR
	.align		4
.L_74:
        /*0074*/ 	.byte	0x04, 0x36
        /*0076*/ 	.short	(.L_76 - .L_75)
.L_75:
        /*0078*/ 	.word	0x00000008
.L_76:


//--------------------- .nv.callgraph             --------------------------
	.section	.nv.callgraph,"",@"SHT_CUDA_CALLGRAPH"
	.align	4
	.sectionentsize	8
	.align		4
        /*0000*/ 	.word	0x00000000
	.align		4
        /*0004*/ 	.word	0xffffffff
	.align		4
        /*0008*/ 	.word	0x00000000
	.align		4
        /*000c*/ 	.word	0xfffffffe
	.align		4
        /*0010*/ 	.word	0x00000000
	.align		4
        /*0014*/ 	.word	0xfffffffd
	.align		4
        /*0018*/ 	.word	0x00000000
	.align		4
        /*001c*/ 	.word	0xfffffffc


//--------------------- .nv.constant4             --------------------------
	.section	.nv.constant4,"a",@progbits
	.align	8
	.align		8
.nv.constant4:
        /*0000*/ 	.dword	_ZN34_INTERNAL_19deb5a8_4_k_cu_f896e1124cuda3std3__45__cpo5beginE
	.align		8
        /*0008*/ 	.dword	_ZN34_INTERNAL_19deb5a8_4_k_cu_f896e1124cuda3std3__45__cpo3endE
	.align		8
        /*0010*/ 	.dword	_ZN34_INTERNAL_19deb5a8_4_k_cu_f896e1124cuda3std3__45__cpo6cbeginE
	.align		8
        /*0018*/ 	.dword	_ZN34_INTERNAL_19deb5a8_4_k_cu_f896e1124cuda3std3__45__cpo4cendE
	.align		8
        /*0020*/ 	.dword	_ZN34_INTERNAL_19deb5a8_4_k_cu_f896e1124cuda3std3__45__cpo6rbeginE
	.align		8
        /*0028*/ 	.dword	_ZN34_INTERNAL_19deb5a8_4_k_cu_f896e1124cuda3std3__45__cpo4rendE
	.align		8
        /*0030*/ 	.dword	_ZN34_INTERNAL_19deb5a8_4_k_cu_f896e1124cuda3std3__45__cpo7crbeginE
	.align		8
        /*0038*/ 	.dword	_ZN34_INTERNAL_19deb5a8_4_k_cu_f896e1124cuda3std3__45__cpo5crendE
	.align		8
        /*0040*/ 	.dword	_ZN34_INTERNAL_19deb5a8_4_k_cu_f896e1124cuda3std3__436_GLOBAL__N__19deb5a8_4_k_cu_f896e1126ignoreE
	.align		8
        /*0048*/ 	.dword	_ZN34_INTERNAL_19deb5a8_4_k_cu_f896e1124cuda3std3__419piecewise_constructE
	.align		8
        /*0050*/ 	.dword	_ZN34_INTERNAL_19deb5a8_4_k_cu_f896e1124cuda3std3__48in_placeE
	.align		8
        /*0058*/ 	.dword	_ZN34_INTERNAL_19deb5a8_4_k_cu_f896e1124cuda3std3__420unreachable_sentinelE
	.align		8
        /*0060*/ 	.dword	_ZN34_INTERNAL_19deb5a8_4_k_cu_f896e1124cuda3std3__47nulloptE
	.align		8
        /*0068*/ 	.dword	_ZN34_INTERNAL_19deb5a8_4_k_cu_f896e1124cuda3std3__48unexpectE
	.align		8
        /*0070*/ 	.dword	_ZN34_INTERNAL_19deb5a8_4_k_cu_f896e1124cuda3std6ranges3__45__cpo4swapE
	.align		8
        /*0078*/ 	.dword	_ZN34_INTERNAL_19deb5a8_4_k_cu_f896e1124cuda3std6ranges3__45__cpo9iter_moveE
	.align		8
        /*0080*/ 	.dword	_ZN34_INTERNAL_19deb5a8_4_k_cu_f896e1124cuda3std6ranges3__45__cpo5beginE
	.align		8
        /*0088*/ 	.dword	_ZN34_INTERNAL_19deb5a8_4_k_cu_f896e1124cuda3std6ranges3__45__cpo3endE
	.align		8
        /*0090*/ 	.dword	_ZN34_INTERNAL_19deb5a8_4_k_cu_f896e1124cuda3std6ranges3__45__cpo6cbeginE
	.align		8
        /*0098*/ 	.dword	_ZN34_INTERNAL_19deb5a8_4_k_cu_f896e1124cuda3std6ranges3__45__cpo4cendE
	.align		8
        /*00a0*/ 	.dword	_ZN34_INTERNAL_19deb5a8_4_k_cu_f896e1124cuda3std6ranges3__45__cpo7advanceE
	.align		8
        /*00a8*/ 	.dword	_ZN34_INTERNAL_19deb5a8_4_k_cu_f896e1124cuda3std6ranges3__45__cpo9iter_swapE
	.align		8
        /*00b0*/ 	.dword	_ZN34_INTERNAL_19deb5a8_4_k_cu_f896e1124cuda3std6ranges3__45__cpo4nextE
	.align		8
        /*00b8*/ 	.dword	_ZN34_INTERNAL_19deb5a8_4_k_cu_f896e1124cuda3std6ranges3__45__cpo4prevE
	.align		8
        /*00c0*/ 	.dword	_ZN34_INTERNAL_19deb5a8_4_k_cu_f896e1124cuda3std6ranges3__45__cpo4dataE
	.align		8
        /*00c8*/ 	.dword	_ZN34_INTERNAL_19deb5a8_4_k_cu_f896e1124cuda3std6ranges3__45__cpo5cdataE
	.align		8
        /*00d0*/ 	.dword	_ZN34_INTERNAL_19deb5a8_4_k_cu_f896e1124cuda3std6ranges3__45__cpo4sizeE
	.align		8
        /*00d8*/ 	.dword	_ZN34_INTERNAL_19deb5a8_4_k_cu_f896e1124cuda3std6ranges3__45__cpo5ssizeE
	.align		8
        /*00e0*/ 	.dword	_ZN34_INTERNAL_19deb5a8_4_k_cu_f896e1124cuda3std6ranges3__45__cpo8distanceE
	.align		8
        /*00e8*/ 	.dword	_ZN34_INTERNAL_19deb5a8_4_k_cu_f896e1126thrust24THRUST_300001_SM_1000_NS8cuda_cub3parE
	.align		8
        /*00f0*/ 	.dword	_ZN34_INTERNAL_19deb5a8_4_k_cu_f896e1126thrust24THRUST_300001_SM_1000_NS8cuda_cub10par_nosyncE
	.align		8
        /*00f8*/ 	.dword	_ZN34_INTERNAL_19deb5a8_4_k_cu_f896e1126thrust24THRUST_300001_SM_1000_NS6system6detail10sequential3seqE
	.align		8
        /*0100*/ 	.dword	_ZN34_INTERNAL_19deb5a8_4_k_cu_f896e1126thrust24THRUST_300001_SM_1000_NS12placeholders2_1E
	.align		8
        /*0108*/ 	.dword	_ZN34_INTERNAL_19deb5a8_4_k_cu_f896e1126thrust24THRUST_300001_SM_1000_NS12placeholders2_2E
	.align		8
        /*0110*/ 	.dword	_ZN34_INTERNAL_19deb5a8_4_k_cu_f896e1126thrust24THRUST_300001_SM_1000_NS12placeholders2_3E
	.align		8
        /*0118*/ 	.dword	_ZN34_INTERNAL_19deb5a8_4_k_cu_f896e1126thrust24THRUST_300001_SM_1000_NS12placeholders2_4E
	.align		8
        /*0120*/ 	.dword	_ZN34_INTERNAL_19deb5a8_4_k_cu_f896e1126thrust24THRUST_300001_SM_1000_NS12placeholders2_5E
	.align		8
        /*0128*/ 	.dword	_ZN34_INTERNAL_19deb5a8_4_k_cu_f896e1126thrust24THRUST_300001_SM_1000_NS12placeholders2_6E
	.align		8
        /*0130*/ 	.dword	_ZN34_INTERNAL_19deb5a8_4_k_cu_f896e1126thrust24THRUST_300001_SM_1000_NS12placeholders2_7E
	.align		8
        /*0138*/ 	.dword	_ZN34_INTERNAL_19deb5a8_4_k_cu_f896e1126thrust24THRUST_300001_SM_1000_NS12placeholders2_8E
	.align		8
        /*0140*/ 	.dword	_ZN34_INTERNAL_19deb5a8_4_k_cu_f896e1126thrust24THRUST_300001_SM_1000_NS12placeholders2_9E
	.align		8
        /*0148*/ 	.dword	_ZN34_INTERNAL_19deb5a8_4_k_cu_f896e1126thrust24THRUST_300001_SM_1000_NS12placeholders3_10E
	.align		8
        /*0150*/ 	.dword	_ZN34_INTERNAL_19deb5a8_4_k_cu_f896e1126thrust24THRUST_300001_SM_1000_NS3seqE


//--------------------- .text._ZN3cub18CUB_300001_SM_10006detail11EmptyKernelIvEEvv --------------------------
	.section	.text._ZN3cub18CUB_300001_SM_10006detail11EmptyKernelIvEEvv,"ax",@progbits
	.align	128
        .global         _ZN3cub18CUB_300001_SM_10006detail11EmptyKernelIvEEvv
        .type           _ZN3cub18CUB_300001_SM_10006detail11EmptyKernelIvEEvv,@function
        .size           _ZN3cub18CUB_300001_SM_10006detail11EmptyKernelIvEEvv,(.L_x_4 - _ZN3cub18CUB_300001_SM_10006detail11EmptyKernelIvEEvv)
        .other          _ZN3cub18CUB_300001_SM_10006detail11EmptyKernelIvEEvv,@"STO_CUDA_ENTRY STV_DEFAULT"
_ZN3cub18CUB_300001_SM_10006detail11EmptyKernelIvEEvv:
.text._ZN3cub18CUB_300001_SM_10006detail11EmptyKernelIvEEvv:
[----:B------:R-:W-:Y:S01]  /*0000*/  LDC R1, c[0x0][0x37c] ;  /* 0x0000df00ff017b82 */ /* 0x000fe20000000800 */
[----:B------:R-:W-:Y:S05]  /*0010*/  EXIT ;  /* 0x000000000000794d */ /* 0x000fea0003800000 */
.L_x_0:
[----:B------:R-:W-:-:S00]  /*0020*/  BRA `(.L_x_0) ;  /* 0xfffffffc00fc7947 */ /* 0x000fc0000383ffff */
[----:B------:R-:W-:-:S00]  /*0030*/  NOP ;  /* 0x0000000000007918 */ /* 0x000fc00000000000 */
        /* <DEDUP_REMOVED lines=12> */
.L_x_4:


//--------------------- .text._Z7stenciliiPiS_    --------------------------
	.section	.text._Z7stenciliiPiS_,"ax",@progbits
	.align	128
        .global         _Z7stenciliiPiS_
        .type           _Z7stenciliiPiS_,@function
        .size           _Z7stenciliiPiS_,(.L_x_5 - _Z7stenciliiPiS_)
        .other          _Z7stenciliiPiS_,@"STO_CUDA_ENTRY STV_DEFAULT"
_Z7stenciliiPiS_:
.text._Z7stenciliiPiS_:
[----:B------:R-:W-:Y:S01]  /*0000*/  LDC R1, c[0x0][0x37c] ;  /* 0x0000df00ff017b82 */ /* 0x000fe20000000800 */
[----:B------:R-:W0:Y:S01]  /*0010*/  S2R R7, SR_CTAID.X ;  /* 0x0000000000077919 */ /* 0x000e220000002500 */
[----:B------:R-:W1:Y:S01]  /*0020*/  LDCU.64 UR6, c[0x0][0x358] ;  /* 0x00006b00ff0677ac */ /* 0x000e620008000a00 */
[----:B------:R-:W2:Y:S01]  /*0030*/  S2R R10, SR_CTAID.Y ;  /* 0x00000000000a7919 */ /* 0x000ea20000002600 */
[----:B0-----:R-:W-:-:S04]  /*0040*/  ISETP.NE.AND P0, PT, R7, 0x1ff, PT ;  /* 0x000001ff0700780c */ /* 0x001fc80003f05270 */
[----:B------:R-:W-:Y:S02]  /*0050*/  ISETP.NE.AND P0, PT, R7, RZ, P0 ;  /* 0x000000ff0700720c */ /* 0x000fe40000705270 */
[C---:B--2---:R-:W-:Y:S02]  /*0060*/  ISETP.NE.AND P1, PT, R10.reuse, 0x1ff, PT ;  /* 0x000001ff0a00780c */ /* 0x044fe40003f25270 */
[----:B------:R-:W-:-:S13]  /*0070*/  ISETP.NE.AND P0, PT, R10, RZ, P0 ;  /* 0x000000ff0a00720c */ /* 0x000fda0000705270 */
[----:B-1----:R-:W-:Y:S05]  /*0080*/  @P0 BRA P1, `(.L_x_1) ;  /* 0x0000000400480947 */ /* 0x002fea0000800000 */
[----:B------:R-:W0:Y:S01]  /*0090*/  LDC.64 R2, c[0x0][0x380] ;  /* 0x0000e000ff027b82 */ /* 0x000e220000000a00 */
[----:B------:R-:W1:Y:S01]  /*00a0*/  S2R R12, SR_TID.X ;  /* 0x00000000000c7919 */ /* 0x000e620000002100 */
[----:B------:R-:W1:Y:S01]  /*00b0*/  LDCU UR4, c[0x0][0x360] ;  /* 0x00006c00ff0477ac */ /* 0x000e620008000800 */
[----:B------:R-:W2:Y:S01]  /*00c0*/  S2R R11, SR_TID.Y ;  /* 0x00000000000b7919 */ /* 0x000ea20000002200 */
[----:B------:R-:W2:Y:S01]  /*00d0*/  LDCU UR5, c[0x0][0x364] ;  /* 0x00006c80ff0577ac */ /* 0x000ea20008000800 */
[----:B0-----:R-:W0:Y:S08]  /*00e0*/  I2F.U32.RP R0, R2 ;  /* 0x0000000200007306 */ /* 0x001e300000209000 */
[----:B------:R-:W3:Y:S08]  /*00f0*/  I2F.U32.RP R6, R3 ;  /* 0x0000000300067306 */ /* 0x000ef00000209000 */
[----:B0-----:R-:W0:Y:S08]  /*0100*/  MUFU.RCP R0, R0 ;  /* 0x0000000000007308 */ /* 0x001e300000001000 */
[----:B---3--:R-:W3:Y:S01]  /*0110*/  MUFU.RCP R6, R6 ;  /* 0x0000000600067308 */ /* 0x008ee20000001000 */
[----:B0-----:R-:W-:Y:S01]  /*0120*/  IADD3 R8, PT, PT, R0, 0xffffffe, RZ ;  /* 0x0ffffffe00087810 */ /* 0x001fe20007ffe0ff */
[----:B-1----:R-:W-:-:S06]  /*0130*/  IMAD R0, R7, UR4, R12 ;  /* 0x0000000407007c24 */ /* 0x002fcc000f8e020c */
[----:B------:R0:W1:Y:S01]  /*0140*/  F2I.FTZ.U32.TRUNC.NTZ R9, R8 ;  /* 0x0000000800097305 */ /* 0x000062000021f000 */
[----:B------:R-:W-:Y:S01]  /*0150*/  IADD3 R7, PT, PT, R0, -0x1, R2 ;  /* 0xffffffff00077810 */ /* 0x000fe20007ffe002 */
[----:B---3--:R-:W-:Y:S02]  /*0160*/  VIADD R4, R6, 0xffffffe ;  /* 0x0ffffffe06047836 */ /* 0x008fe40000000000 */
[----:B--2---:R-:W-:-:S04]  /*0170*/  IMAD R6, R10, UR5, R11 ;  /* 0x000000050a067c24 */ /* 0x004fc8000f8e020b */
[----:B------:R2:W3:Y:S01]  /*0180*/  F2I.FTZ.U32.TRUNC.NTZ R5, R4 ;  /* 0x0000000400057305 */ /* 0x0004e2000021f000 */
[----:B0-----:R-:W-:Y:S01]  /*0190*/  HFMA2 R8, -RZ, RZ, 0, 0 ;  /* 0x00000000ff087431 */ /* 0x001fe200000001ff */
[C---:B------:R-:W-:Y:S02]  /*01a0*/  IADD3 R10, PT, PT, R6.reuse, -0x1, R3 ;  /* 0xffffffff060a7810 */ /* 0x040fe40007ffe003 */
[----:B------:R-:W-:Y:S02]  /*01b0*/  IADD3 R12, PT, PT, R6, 0x1, RZ ;  /* 0x00000001060c7810 */ /* 0x000fe40007ffe0ff */
[----:B-1----:R-:W-:Y:S02]  /*01c0*/  IADD3 R13, PT, PT, RZ, -R9, RZ ;  /* 0x80000009ff0d7210 */ /* 0x002fe40007ffe0ff */
[----:B--2---:R-:W-:-:S03]  /*01d0*/  MOV R4, RZ ;  /* 0x000000ff00047202 */ /* 0x004fc60000000f00 */
[----:B------:R-:W-:Y:S02]  /*01e0*/  IMAD R13, R13, R2, RZ ;  /* 0x000000020d0d7224 */ /* 0x000fe400078e02ff */
[----:B---3--:R-:W-:Y:S02]  /*01f0*/  IMAD.MOV R14, RZ, RZ, -R5 ;  /* 0x000000ffff0e7224 */ /* 0x008fe400078e0a05 */
[----:B------:R-:W-:-:S04]  /*0200*/  IMAD.HI.U32 R8, R9, R13, R8 ;  /* 0x0000000d09087227 */ /* 0x000fc800078e0008 */
[----:B------:R-:W-:Y:S02]  /*0210*/  IMAD R11, R14, R3, RZ ;  /* 0x000000030e0b7224 */ /* 0x000fe400078e02ff */
[----:B------:R-:W-:Y:S02]  /*0220*/  VIADD R9, R0, 0x1 ;  /* 0x0000000100097836 */ /* 0x000fe40000000000 */
[----:B------:R-:W-:-:S04]  /*0230*/  IMAD.HI.U32 R5, R5, R11, R4 ;  /* 0x0000000b05057227 */ /* 0x000fc800078e0004 */
[----:B------:R-:W-:-:S04]  /*0240*/  IMAD.HI.U32 R4, R8, R7, RZ ;  /* 0x0000000708047227 */ /* 0x000fc800078e00ff */
[----:B------:R-:W-:-:S04]  /*0250*/  IMAD.HI.U32 R8, R8, R9, RZ ;  /* 0x0000000908087227 */ /* 0x000fc800078e00ff */
[----:B------:R-:W-:Y:S01]  /*0260*/  IMAD.HI.U32 R11, R5, R10, RZ ;  /* 0x0000000a050b7227 */ /* 0x000fe200078e00ff */
[----:B------:R-:W-:-:S03]  /*0270*/  IADD3 R8, PT, PT, -R8, RZ, RZ ;  /* 0x000000ff08087210 */ /* 0x000fc60007ffe1ff */
[----:B------:R-:W-:Y:S01]  /*0280*/  IMAD.HI.U32 R5, R5, R12, RZ ;  /* 0x0000000c05057227 */ /* 0x000fe200078e00ff */
[----:B------:R-:W-:-:S03]  /*0290*/  IADD3 R11, PT, PT, -R11, RZ, RZ ;  /* 0x000000ff0b0b7210 */ /* 0x000fc60007ffe1ff */
[----:B------:R-:W-:Y:S02]  /*02a0*/  IMAD.MOV R4, RZ, RZ, -R4 ;  /* 0x000000ffff047224 */ /* 0x000fe400078e0a04 */
[----:B------:R-:W-:Y:S02]  /*02b0*/  IMAD.MOV R5, RZ, RZ, -R5 ;  /* 0x000000ffff057224 */ /* 0x000fe400078e0a05 */
[C---:B------:R-:W-:Y:S02]  /*02c0*/  IMAD R7, R2.reuse, R4, R7 ;  /* 0x0000000402077224 */ /* 0x040fe400078e0207 */
[----:B------:R-:W-:Y:S02]  /*02d0*/  IMAD R9, R2, R8, R9 ;  /* 0x0000000802097224 */ /* 0x000fe400078e0209 */
[----:B------:R-:W-:Y:S01]  /*02e0*/  IMAD R10, R3, R11, R10 ;  /* 0x0000000b030a7224 */ /* 0x000fe200078e020a */
[-C--:B------:R-:W-:Y:S01]  /*02f0*/  ISETP.GE.U32.AND P0, PT, R7, R2.reuse, PT ;  /* 0x000000020700720c */ /* 0x080fe20003f06070 */
[----:B------:R-:W-:Y:S01]  /*0300*/  IMAD R12, R3, R5, R12 ;  /* 0x00000005030c7224 */ /* 0x000fe200078e020c */
[----:B------:R-:W-:Y:S01]  /*0310*/  ISETP.GE.U32.AND P1, PT, R9, R2, PT ;  /* 0x000000020900720c */ /* 0x000fe20003f26070 */
[----:B------:R-:W0:Y:S01]  /*0320*/  LDC.64 R4, c[0x0][0x388] ;  /* 0x0000e200ff047b82 */ /* 0x000e220000000a00 */
[-C--:B------:R-:W-:Y:S01]  /*0330*/  ISETP.GE.U32.AND P3, PT, R10, R3.reuse, PT ;  /* 0x000000030a00720c */ /* 0x080fe20003f66070 */
[-C--:B------:R-:W-:Y:S01]  /*0340*/  IMAD R13, R0, R3.reuse, R6 ;  /* 0x00000003000d7224 */ /* 0x080fe200078e0206 */
[----:B------:R-:W-:-:S02]  /*0350*/  ISETP.GE.U32.AND P2, PT, R12, R3, PT ;  /* 0x000000030c00720c */ /* 0x000fc40003f46070 */
[----:B------:R-:W-:-:S05]  /*0360*/  LOP3.LUT R11, RZ, R3, RZ, 0x33, !PT ;  /* 0x00000003ff0b7212 */ /* 0x000fca00078e33ff */
[-C--:B------:R-:W-:Y:S02]  /*0370*/  @P0 IADD3 R7, PT, PT, R7, -R2.reuse, RZ ;  /* 0x8000000207070210 */ /* 0x080fe40007ffe0ff */
[-C--:B------:R-:W-:Y:S02]  /*0380*/  @P1 IADD3 R9, PT, PT, R9, -R2.reuse, RZ ;  /* 0x8000000209091210 */ /* 0x080fe40007ffe0ff */
[----:B------:R-:W-:Y:S01]  /*0390*/  @P3 IMAD.IADD R10, R10, 0x1, -R3 ;  /* 0x000000010a0a3824 */ /* 0x000fe200078e0a03 */
[-C--:B------:R-:W-:Y:S02]  /*03a0*/  ISETP.GE.U32.AND P0, PT, R7, R2.reuse, PT ;  /* 0x000000020700720c */ /* 0x080fe40003f06070 */
[-C--:B------:R-:W-:Y:S02]  /*03b0*/  @P2 IADD3 R12, PT, PT, R12, -R3.reuse, RZ ;  /* 0x800000030c0c2210 */ /* 0x080fe40007ffe0ff */
[----:B------:R-:W-:Y:S02]  /*03c0*/  ISETP.GE.U32.AND P1, PT, R9, R2, PT ;  /* 0x000000020900720c */ /* 0x000fe40003f26070 */
[----:B------:R-:W-:-:S02]  /*03d0*/  ISETP.GE.U32.AND P4, PT, R10, R3, PT ;  /* 0x000000030a00720c */ /* 0x000fc40003f86070 */
[----:B------:R-:W-:Y:S02]  /*03e0*/  ISETP.GE.U32.AND P3, PT, R12, R3, PT ;  /* 0x000000030c00720c */ /* 0x000fe40003f66070 */
[----:B------:R-:W-:-:S03]  /*03f0*/  ISETP.NE.U32.AND P2, PT, R2, RZ, PT ;  /* 0x000000ff0200720c */ /* 0x000fc60003f45070 */
[-C--:B------:R-:W-:Y:S02]  /*0400*/  @P0 IADD3 R7, PT, PT, R7, -R2.reuse, RZ ;  /* 0x8000000207070210 */ /* 0x080fe40007ffe0ff */
[----:B------:R-:W-:Y:S02]  /*0410*/  ISETP.NE.U32.AND P0, PT, R3, RZ, PT ;  /* 0x000000ff0300720c */ /* 0x000fe40003f05070 */
[----:B------:R-:W-:Y:S01]  /*0420*/  @P1 IMAD.IADD R9, R9, 0x1, -R2 ;  /* 0x0000000109091824 */ /* 0x000fe200078e0a02 */
[----:B------:R-:W-:Y:S02]  /*0430*/  LOP3.LUT R2, RZ, R2, RZ, 0x33, !PT ;  /* 0x00000002ff027212 */ /* 0x000fe400078e33ff */
[-C--:B------:R-:W-:Y:S02]  /*0440*/  @P4 IADD3 R10, PT, PT, R10, -R3.reuse, RZ ;  /* 0x800000030a0a4210 */ /* 0x080fe40007ffe0ff */
[----:B------:R-:W-:Y:S02]  /*0450*/  @P3 IADD3 R12, PT, PT, R12, -R3, RZ ;  /* 0x800000030c0c3210 */ /* 0x000fe40007ffe0ff */
[----:B------:R-:W-:-:S02]  /*0460*/  SEL R7, R2, R7, !P2 ;  /* 0x0000000702077207 */ /* 0x000fc40005000000 */
[----:B------:R-:W-:Y:S02]  /*0470*/  SEL R2, R2, R9, !P2 ;  /* 0x0000000902027207 */ /* 0x000fe40005000000 */
[----:B------:R-:W-:Y:S01]  /*0480*/  SEL R10, R11, R10, !P0 ;  /* 0x0000000a0b0a7207 */ /* 0x000fe20004000000 */
[-CC-:B------:R-:W-:Y:S01]  /*0490*/  IMAD R7, R7, R3.reuse, R6.reuse ;  /* 0x0000000307077224 */ /* 0x180fe200078e0206 */
[----:B------:R-:W-:Y:S01]  /*04a0*/  SEL R12, R11, R12, !P0 ;  /* 0x0000000c0b0c7207 */ /* 0x000fe20004000000 */
[-C--:B------:R-:W-:Y:S02]  /*04b0*/  IMAD R9, R2, R3.reuse, R6 ;  /* 0x0000000302097224 */ /* 0x080fe400078e0206 */
[CC--:B------:R-:W-:Y:S02]  /*04c0*/  IMAD R11, R0.reuse, R3.reuse, R10 ;  /* 0x00000003000b7224 */ /* 0x0c0fe400078e020a */
[----:B------:R-:W-:Y:S02]  /*04d0*/  IMAD R15, R0, R3, R12 ;  /* 0x00000003000f7224 */ /* 0x000fe400078e020c */
[----:B0-----:R-:W-:-:S04]  /*04e0*/  IMAD.WIDE.U32 R2, R13, 0x4, R4 ;  /* 0x000000040d027825 */ /* 0x001fc800078e0004 */
[--C-:B------:R-:W-:Y:S01]  /*04f0*/  IMAD.WIDE.U32 R6, R7, 0x4, R4.reuse ;  /* 0x0000000407067825 */ /* 0x100fe200078e0004 */
[----:B------:R0:W5:Y:S03]  /*0500*/  LDG.E R12, desc[UR6][R2.64] ;  /* 0x00000006020c7981 */ /* 0x000166000c1e1900 */
[--C-:B------:R-:W-:Y:S02]  /*0510*/  IMAD.WIDE.U32 R8, R9, 0x4, R4.reuse ;  /* 0x0000000409087825 */ /* 0x100fe400078e0004 */
[----:B------:R1:W5:Y:S02]  /*0520*/  LDG.E R6, desc[UR6][R6.64] ;  /* 0x0000000606067981 */ /* 0x000364000c1e1900 */
[--C-:B------:R-:W-:Y:S02]  /*0530*/  IMAD.WIDE.U32 R10, R11, 0x4, R4.reuse ;  /* 0x000000040b0a7825 */ /* 0x100fe400078e0004 */
[----:B------:R1:W5:Y:S02]  /*0540*/  LDG.E R8, desc[UR6][R8.64] ;  /* 0x0000000608087981 */ /* 0x000364000c1e1900 */
[----:B------:R-:W-:-:S02]  /*0550*/  IMAD.WIDE.U32 R4, R15, 0x4, R4 ;  /* 0x000000040f047825 */ /* 0x000fc400078e0004 */
[----:B------:R1:W5:Y:S04]  /*0560*/  LDG.E R11, desc[UR6][R10.64] ;  /* 0x000000060a0b7981 */ /* 0x000368000c1e1900 */
[----:B------:R1:W5:Y:S01]  /*0570*/  LDG.E R5, desc[UR6][R4.64] ;  /* 0x0000000604057981 */ /* 0x000362000c1e1900 */
[----:B0-----:R-:W-:Y:S02]  /*0580*/  HFMA2 R3, -RZ, RZ, 0, 0 ;  /* 0x00000000ff037431 */ /* 0x001fe400000001ff */
[----:B------:R-:W-:Y:S01]  /*0590*/  IMAD.MOV.U32 R2, RZ, RZ, R13 ;  /* 0x000000ffff027224 */ /* 0x000fe200078e000d */
[----:B------:R-:W-:Y:S06]  /*05a0*/  BRA `(.L_x_2) ;  /* 0x0000000000a47947 */ /* 0x000fec0003800000 */
.L_x_1:
[----:B------:R-:W0:Y:S01]  /*05b0*/  S2R R12, SR_TID.X ;  /* 0x00000000000c7919 */ /* 0x000e220000002100 */
[----:B------:R-:W0:Y:S01]  /*05c0*/  LDCU UR4, c[0x0][0x360] ;  /* 0x00006c00ff0477ac */ /* 0x000e220008000800 */
[----:B------:R-:W1:Y:S01]  /*05d0*/  LDC.64 R2, c[0x0][0x388] ;  /* 0x0000e200ff027b82 */ /* 0x000e620000000a00 */
[----:B------:R-:W2:Y:S01]  /*05e0*/  S2R R15, SR_TID.Y ;  /* 0x00000000000f7919 */ /* 0x000ea20000002200 */
[----:B------:R-:W2:Y:S01]  /*05f0*/  LDCU UR5, c[0x0][0x364] ;  /* 0x00006c80ff0577ac */ /* 0x000ea20008000800 */
[----:B------:R-:W3:Y:S01]  /*0600*/  LDCU UR8, c[0x0][0x384] ;  /* 0x00007080ff0877ac */ /* 0x000ee20008000800 */
[----:B0-----:R-:W-:Y:S02]  /*0610*/  IMAD R0, R7, UR4, R12 ;  /* 0x0000000407007c24 */ /* 0x001fe4000f8e020c */
[----:B--2---:R-:W-:-:S04]  /*0620*/  IMAD R5, R10, UR5, R15 ;  /* 0x000000050a057c24 */ /* 0x004fc8000f8e020f */
[----:B---3--:R-:W-:-:S04]  /*0630*/  IMAD R0, R0, UR8, R5 ;  /* 0x0000000800007c24 */ /* 0x008fc8000f8e0205 */
[C---:B------:R-:W-:Y:S01]  /*0640*/  VIADD R9, R0.reuse, UR8 ;  /* 0x0000000800097c36 */ /* 0x040fe20008000000 */
[C---:B------:R-:W-:Y:S01]  /*0650*/  IADD3 R7, PT, PT, R0.reuse, -UR8, RZ ;  /* 0x8000000800077c10 */ /* 0x040fe2000fffe0ff */
[C-C-:B-1----:R-:W-:Y:S01]  /*0660*/  IMAD.WIDE.U32 R4, R0.reuse, 0x4, R2.reuse ;  /* 0x0000000400047825 */ /* 0x142fe200078e0002 */
[C---:B------:R-:W-:Y:S02]  /*0670*/  IADD3 R11, PT, PT, R0.reuse, -0x1, RZ ;  /* 0xffffffff000b7810 */ /* 0x040fe40007ffe0ff */
[----:B------:R-:W-:Y:S01]  /*0680*/  IADD3 R13, PT, PT, R0, 0x1, RZ ;  /* 0x00000001000d7810 */ /* 0x000fe20007ffe0ff */
[--C-:B------:R-:W-:Y:S02]  /*0690*/  IMAD.WIDE.U32 R6, R7, 0x4, R2.reuse ;  /* 0x0000000407067825 */ /* 0x100fe400078e0002 */
[----:B------:R-:W2:Y:S02]  /*06a0*/  LDG.E R4, desc[UR6][R4.64] ;  /* 0x0000000604047981 */ /* 0x000ea4000c1e1900 */
[----:B------:R-:W-:-:S02]  /*06b0*/  IMAD.WIDE.U32 R8, R9, 0x4, R2 ;  /* 0x0000000409087825 */ /* 0x000fc400078e0002 */
[----:B------:R-:W3:Y:S02]  /*06c0*/  LDG.E R14, desc[UR6][R6.64] ;  /* 0x00000006060e7981 */ /* 0x000ee4000c1e1900 */
[--C-:B------:R-:W-:Y:S02]  /*06d0*/  IMAD.WIDE.U32 R10, R11, 0x4, R2.reuse ;  /* 0x000000040b0a7825 */ /* 0x100fe400078e0002 */
[----:B------:R-:W4:Y:S02]  /*06e0*/  LDG.E R16, desc[UR6][R8.64] ;  /* 0x0000000608107981 */ /* 0x000f24000c1e1900 */
[----:B------:R-:W-:Y:S02]  /*06f0*/  IMAD.WIDE.U32 R2, R13, 0x4, R2 ;  /* 0x000000040d027825 */ /* 0x000fe400078e0002 */
[----:B------:R-:W5:Y:S04]  /*0700*/  LDG.E R10, desc[UR6][R10.64] ;  /* 0x000000060a0a7981 */ /* 0x000f68000c1e1900 */
[----:B------:R0:W5:Y:S01]  /*0710*/  LDG.E R2, desc[UR6][R2.64] ;  /* 0x0000000602027981 */ /* 0x000162000c1e1900 */
[----:B------:R-:W1:Y:S01]  /*0720*/  S2UR UR5, SR_CgaCtaId ;  /* 0x00000000000579c3 */ /* 0x000e620000008800 */
[----:B------:R-:W-:Y:S01]  /*0730*/  UMOV UR4, 0x400 ;  /* 0x0000040000047882 */ /* 0x000fe20000000000 */
[----:B------:R-:W-:Y:S01]  /*0740*/  IMAD R12, R12, 0x22, R15 ;  /* 0x000000220c0c7824 */ /* 0x000fe200078e020f */
[----:B-1----:R-:W-:-:S06]  /*0750*/  ULEA UR4, UR5, UR4, 0x18 ;  /* 0x0000000405047291 */ /* 0x002fcc000f8ec0ff */
[----:B------:R-:W-:Y:S02]  /*0760*/  LEA R13, R12, UR4, 0x2 ;  /* 0x000000040c0d7c11 */ /* 0x000fe4000f8e10ff */
[----:B0-----:R-:W-:-:S03]  /*0770*/  MOV R3, RZ ;  /* 0x000000ff00037202 */ /* 0x001fc60000000f00 */
[----:B--2---:R-:W-:Y:S04]  /*0780*/  STS [R13+0x8c], R4 ;  /* 0x00008c040d007388 */ /* 0x004fe80000000800 */
[----:B---3--:R-:W-:Y:S04]  /*0790*/  STS [R13+0x4], R14 ;  /* 0x0000040e0d007388 */ /* 0x008fe80000000800 */
[----:B----4-:R-:W-:Y:S04]  /*07a0*/  STS [R13+0x114], R16 ;  /* 0x000114100d007388 */ /* 0x010fe80000000800 */
[----:B-----5:R-:W-:Y:S04]  /*07b0*/  STS [R13+0x88], R10 ;  /* 0x0000880a0d007388 */ /* 0x020fe80000000800 */
[----:B------:R0:W-:Y:S01]  /*07c0*/  STS [R13+0x90], R2 ;  /* 0x000090020d007388 */ /* 0x0001e20000000800 */
[----:B------:R-:W-:Y:S06]  /*07d0*/  BAR.SYNC.DEFER_BLOCKING 0x0 ;  /* 0x0000000000007b1d */ /* 0x000fec0000010000 */
[----:B------:R1:W2:Y:S04]  /*07e0*/  LDS R6, [R13+0x4] ;  /* 0x000004000d067984 */ /* 0x0002a80000000800 */
[----:B------:R1:W3:Y:S04]  /*07f0*/  LDS R8, [R13+0x114] ;  /* 0x000114000d087984 */ /* 0x0002e80000000800 */
[----:B------:R1:W4:Y:S04]  /*0800*/  LDS R11, [R13+0x88] ;  /* 0x000088000d0b7984 */ /* 0x0003280000000800 */
[----:B------:R1:W1:Y:S04]  /*0810*/  LDS R5, [R13+0x90] ;  /* 0x000090000d057984 */ /* 0x0002680000000800 */
[----:B------:R1:W1:Y:S01]  /*0820*/  LDS R12, [R13+0x8c] ;  /* 0x00008c000d0c7984 */ /* 0x0002620000000800 */
[----:B0-----:R-:W-:-:S07]  /*0830*/  IMAD.MOV.U32 R2, RZ, RZ, R0 ;  /* 0x000000ffff027224 */ /* 0x001fce00078e0000 */
.L_x_2:
[----:B------:R-:W0:Y:S01]  /*0840*/  LDCU.64 UR4, c[0x0][0x390] ;  /* 0x00007200ff0477ac */ /* 0x000e220008000a00 */
[----:B-1---5:R-:W-:-:S05]  /*0850*/  IMAD R5, R12, -0x4, R5 ;  /* 0xfffffffc0c057824 */ /* 0x022fca00078e0205 */
[----:B--2-4-:R-:W-:-:S04]  /*0860*/  IADD3 R11, PT, PT, R6, R5, R11 ;  /* 0x00000005060b7210 */ /* 0x014fc80007ffe00b */
[----:B---3--:R-:W-:Y:S02]  /*0870*/  IADD3 R11, PT, PT, R11, R8, RZ ;  /* 0x000000080b0b7210 */ /* 0x008fe40007ffe0ff */
[----:B0-----:R-:W-:-:S04]  /*0880*/  LEA R4, P0, R2, UR4, 0x2 ;  /* 0x0000000402047c11 */ /* 0x001fc8000f8010ff */
[----:B------:R-:W-:-:S05]  /*0890*/  LEA.HI.X R5, R2, UR5, R3, 0x2, P0 ;  /* 0x0000000502057c11 */ /* 0x000fca00080f1403 */
[----:B------:R-:W-:Y:S01]  /*08a0*/  STG.E desc[UR6][R4.64], R11 ;  /* 0x0000000b04007986 */ /* 0x000fe2000c101906 */
[----:B------:R-:W-:Y:S05]  /*08b0*/  EXIT ;  /* 0x000000000000794d */ /* 0x000fea0003800000 */
.L_x_3:
        /* <DEDUP_REMOVED lines=12> */
.L_x_5:


//--------------------- .nv.shared._ZN3cub18CUB_300001_SM_10006detail11EmptyKernelIvEEvv --------------------------
	.section	.nv.shared._ZN3cub18CUB_300001_SM_10006detail11EmptyKernelIvEEvv,"aw",@nobits
	.sectionflags	@""
	.align	16
	.zero		1024


//--------------------- .nv.shared.reserved.0     --------------------------
	.section	.nv.shared.reserved.0,"aw",@nobits
	.weak		__nv_reservedSMEM_offset_0_alias
	.size		__nv_reservedSMEM_offset_0_alias, 0, 64
	.other		__nv_reservedSMEM_offset_0_alias,@"STO_CUDA_RESERVED_SHARED STV_DEFAULT"
__nv_reservedSMEM_offset_0_alias:
	.zero		0
	.zero		64


//--------------------- .nv.global                --------------------------
	.section	.nv.global,"aw",@nobits
.nv.global:
	.type		_ZN34_INTERNAL_19deb5a8_4_k_cu_f896e1126thrust24THRUST_300001_SM_1000_NS3seqE,@object
	.size		_ZN34_INTERNAL_19deb5a8_4_k_cu_f896e1126thrust24THRUST_300001_SM_1000_NS3seqE,(_ZN34_INTERNAL_19deb5a8_4_k_cu_f896e1124cuda3std3__48in_placeE - _ZN34_INTERNAL_19deb5a8_4_k_cu_f896e1126thrust24THRUST_300001_SM_1000_NS3seqE)
_ZN34_INTERNAL_19deb5a8_4_k_cu_f896e1126thrust24THRUST_300001_SM_1000_NS3seqE:
	.zero		1
	.type		_ZN34_INTERNAL_19deb5a8_4_k_cu_f896e1124cuda3std3__48in_placeE,@object
	.size		_ZN34_INTERNAL_19deb5a8_4_k_cu_f896e1124cuda3std3__48in_placeE,(_ZN34_INTERNAL_19deb5a8_4_k_cu_f896e1124cuda3std6ranges3__45__cpo4sizeE - _ZN34_INTERNAL_19deb5a8_4_k_cu_f896e1124cuda3std3__48in_placeE)
_ZN34_INTERNAL_19deb5a8_4_k_cu_f896e1124cuda3std3__48in_placeE:
	.zero		1
	.type		_ZN34_INTERNAL_19deb5a8_4_k_cu_f896e1124cuda3std6ranges3__45__cpo4sizeE,@object
	.size		_ZN34_INTERNAL_19deb5a8_4_k_cu_f896e1124cuda3std6ranges3__45__cpo4sizeE,(_ZN34_INTERNAL_19deb5a8_4_k_cu_f896e1126thrust24THRUST_300001_SM_1000_NS12placeholders2_3E - _ZN34_INTERNAL_19deb5a8_4_k_cu_f896e1124cuda3std6ranges3__45__cpo4sizeE)
_ZN34_INTERNAL_19deb5a8_4_k_cu_f896e1124cuda3std6ranges3__45__cpo4sizeE:
	.zero		1
	.type		_ZN34_INTERNAL_19deb5a8_4_k_cu_f896e1126thrust24THRUST_300001_SM_1000_NS12placeholders2_3E,@object
	.size		_ZN34_INTERNAL_19deb5a8_4_k_cu_f896e1126thrust24THRUST_300001_SM_1000_NS12placeholders2_3E,(_ZN34_INTERNAL_19deb5a8_4_k_cu_f896e1124cuda3std3__45__cpo6cbeginE - _ZN34_INTERNAL_19deb5a8_4_k_cu_f896e1126thrust24THRUST_300001_SM_1000_NS12placeholders2_3E)
_ZN34_INTERNAL_19deb5a8_4_k_cu_f896e1126thrust24THRUST_300001_SM_1000_NS12placeholders2_3E:
	.zero		1
	.type		_ZN34_INTERNAL_19deb5a8_4_k_cu_f896e1124cuda3std3__45__cpo6cbeginE,@object
	.size		_ZN34_INTERNAL_19deb5a8_4_k_cu_f896e1124cuda3std3__45__cpo6cbeginE,(_ZN34_INTERNAL_19deb5a8_4_k_cu_f896e1124cuda3std6ranges3__45__cpo6cbeginE - _ZN34_INTERNAL_19deb5a8_4_k_cu_f896e1124cuda3std3__45__cpo6cbeginE)
_ZN34_INTERNAL_19deb5a8_4_k_cu_f896e1124cuda3std3__45__cpo6cbeginE:
	.zero		1
	.type		_ZN34_INTERNAL_19deb5a8_4_k_cu_f896e1124cuda3std6ranges3__45__cpo6cbeginE,@object
	.size		_ZN34_INTERNAL_19deb5a8_4_k_cu_f896e1124cuda3std6ranges3__45__cpo6cbeginE,(_ZN34_INTERNAL_19deb5a8_4_k_cu_f896e1126thrust24THRUST_300001_SM_1000_NS12placeholders2_7E - _ZN34_INTERNAL_19deb5a8_4_k_cu_f896e1124cuda3std6ranges3__45__cpo6cbeginE)
_ZN34_INTERNAL_19deb5a8_4_k_cu_f896e1124cuda3std6ranges3__45__cpo6cbeginE:
	.zero		1
	.type		_ZN34_INTERNAL_19deb5a8_4_k_cu_f896e1126thrust24THRUST_300001_SM_1000_NS12placeholders2_7E,@object
	.size		_ZN34_INTERNAL_19deb5a8_4_k_cu_f896e1126thrust24THRUST_300001_SM_1000_NS12placeholders2_7E,(_ZN34_INTERNAL_19deb5a8_4_k_cu_f896e1124cuda3std3__45__cpo7crbeginE - _ZN34_INTERNAL_19deb5a8_4_k_cu_f896e1126thrust24THRUST_300001_SM_1000_NS12placeholders2_7E)
_ZN34_INTERNAL_19deb5a8_4_k_cu_f896e1126thrust24THRUST_300001_SM_1000_NS12placeholders2_7E:
	.zero		1
	.type		_ZN34_INTERNAL_19deb5a8_4_k_cu_f896e1124cuda3std3__45__cpo7crbeginE,@object
	.size		_ZN34_INTERNAL_19deb5a8_4_k_cu_f896e1124cuda3std3__45__cpo7crbeginE,(_ZN34_INTERNAL_19deb5a8_4_k_cu_f896e1124cuda3std6ranges3__45__cpo4nextE - _ZN34_INTERNAL_19deb5a8_4_k_cu_f896e1124cuda3std3__45__cpo7crbeginE)
_ZN34_INTERNAL_19deb5a8_4_k_cu_f896e1124cuda3std3__45__cpo7crbeginE:
	.zero		1
	.type		_ZN34_INTERNAL_19deb5a8_4_k_cu_f896e1124cuda3std6ranges3__45__cpo4nextE,@object
	.size		_ZN34_INTERNAL_19deb5a8_4_k_cu_f896e1124cuda3std6ranges3__45__cpo4nextE,(_ZN34_INTERNAL_19deb5a8_4_k_cu_f896e1124cuda3std6ranges3__45__cpo4swapE - _ZN34_INTERNAL_19deb5a8_4_k_cu_f896e1124cuda3std6ranges3__45__cpo4nextE)
_ZN34_INTERNAL_19deb5a8_4_k_cu_f896e1124cuda3std6ranges3__45__cpo4nextE:
	.zero		1
	.type		_ZN34_INTERNAL_19deb5a8_4_k_cu_f896e1124cuda3std6ranges3__45__cpo4swapE,@object
	.size		_ZN34_INTERNAL_19deb5a8_4_k_cu_f896e1124cuda3std6ranges3__45__cpo4swapE,(_ZN34_INTERNAL_19deb5a8_4_k_cu_f896e1126thrust24THRUST_300001_SM_1000_NS8cuda_cub10par_nosyncE - _ZN34_INTERNAL_19deb5a8_4_k_cu_f896e1124cuda3std6ranges3__45__cpo4swapE)
_ZN34_INTERNAL_19deb5a8_4_k_cu_f896e1124cuda3std6ranges3__45__cpo4swapE:
	.zero		1
	.type		_ZN34_INTERNAL_19deb5a8_4_k_cu_f896e1126thrust24THRUST_300001_SM_1000_NS8cuda_cub10par_nosyncE,@object
	.size		_ZN34_INTERNAL_19deb5a8_4_k_cu_f896e1126thrust24THRUST_300001_SM_1000_NS8cuda_cub10par_nosyncE,(_ZN34_INTERNAL_19deb5a8_4_k_cu_f896e1126thrust24THRUST_300001_SM_1000_NS12placeholders2_9E - _ZN34_INTERNAL_19deb5a8_4_k_cu_f896e1126thrust24THRUST_300001_SM_1000_NS8cuda_cub10par_nosyncE)
_ZN34_INTERNAL_19deb5a8_4_k_cu_f896e1126thrust24THRUST_300001_SM_1000_NS8cuda_cub10par_nosyncE:
	.zero		1
	.type		_ZN34_INTERNAL_19deb5a8_4_k_cu_f896e1126thrust24THRUST_300001_SM_1000_NS12placeholders2_9E,@object
	.size		_ZN34_INTERNAL_19deb5a8_4_k_cu_f896e1126thrust24THRUST_300001_SM_1000_NS12placeholders2_9E,(_ZN34_INTERNAL_19deb5a8_4_k_cu_f896e1124cuda3std3__436_GLOBAL__N__19deb5a8_4_k_cu_f896e1126ignoreE - _ZN34_INTERNAL_19deb5a8_4_k_cu_f896e1126thrust24THRUST_300001_SM_1000_NS12placeholders2_9E)
_ZN34_INTERNAL_19deb5a8_4_k_cu_f896e1126thrust24THRUST_300001_SM_1000_NS12placeholders2_9E:
	.zero		1
	.type		_ZN34_INTERNAL_19deb5a8_4_k_cu_f896e1124cuda3std3__436_GLOBAL__N__19deb5a8_4_k_cu_f896e1126ignoreE,@object
	.size		_ZN34_INTERNAL_19deb5a8_4_k_cu_f896e1124cuda3std3__436_GLOBAL__N__19deb5a8_4_k_cu_f896e1126ignoreE,(_ZN34_INTERNAL_19deb5a8_4_k_cu_f896e1124cuda3std6ranges3__45__cpo4dataE - _ZN34_INTERNAL_19deb5a8_4_k_cu_f896e1124cuda3std3__436_GLOBAL__N__19deb5a8_4_k_cu_f896e1126ignoreE)
_ZN34_INTERNAL_19deb5a8_4_k_cu_f896e1124cuda3std3__436_GLOBAL__N__19deb5a8_4_k_cu_f896e1126ignoreE:
	.zero		1
	.type		_ZN34_INTERNAL_19deb5a8_4_k_cu_f896e1124cuda3std6ranges3__45__cpo4dataE,@object
	.size		_ZN34_INTERNAL_19deb5a8_4_k_cu_f896e1124cuda3std6ranges3__45__cpo4dataE,(_ZN34_INTERNAL_19deb5a8_4_k_cu_f896e1126thrust24THRUST_300001_SM_1000_NS12placeholders2_1E - _ZN34_INTERNAL_19deb5a8_4_k_cu_f896e1124cuda3std6ranges3__45__cpo4dataE)
_ZN34_INTERNAL_19deb5a8_4_k_cu_f896e1124cuda3std6ranges3__45__cpo4dataE:
	.zero		1
	.type		_ZN34_INTERNAL_19deb5a8_4_k_cu_f896e1126thrust24THRUST_300001_SM_1000_NS12placeholders2_1E,@object
	.size		_ZN34_INTERNAL_19deb5a8_4_k_cu_f896e1126thrust24THRUST_300001_SM_1000_NS12placeholders2_1E,(_ZN34_INTERNAL_19deb5a8_4_k_cu_f896e1124cuda3std3__45__cpo5beginE - _ZN34_INTERNAL_19deb5a8_4_k_cu_f896e1126thrust24THRUST_300001_SM_1000_NS12placeholders2_1E)
_ZN34_INTERNAL_19deb5a8_4_k_cu_f896e1126thrust24THRUST_300001_SM_1000_NS12placeholders2_1E:
	.zero		1
	.type		_ZN34_INTERNAL_19deb5a8_4_k_cu_f896e1124cuda3std3__45__cpo5beginE,@object
	.size		_ZN34_INTERNAL_19deb5a8_4_k_cu_f896e1124cuda3std3__45__cpo5beginE,(_ZN34_INTERNAL_19deb5a8_4_k_cu_f896e1124cuda3std6ranges3__45__cpo5beginE - _ZN34_INTERNAL_19deb5a8_4_k_cu_f896e1124cuda3std3__45__cpo5beginE)
_ZN34_INTERNAL_19deb5a8_4_k_cu_f896e1124cuda3std3__45__cpo5beginE:
	.zero		1
	.type		_ZN34_INTERNAL_19deb5a8_4_k_cu_f896e1124cuda3std6ranges3__45__cpo5beginE,@object
	.size		_ZN34_INTERNAL_19deb5a8_4_k_cu_f896e1124cuda3std6ranges3__45__cpo5beginE,(_ZN34_INTERNAL_19deb5a8_4_k_cu_f896e1126thrust24THRUST_300001_SM_1000_NS12placeholders2_5E - _ZN34_INTERNAL_19deb5a8_4_k_cu_f896e1124cuda3std6ranges3__45__cpo5beginE)
_ZN34_INTERNAL_19deb5a8_4_k_cu_f896e1124cuda3std6ranges3__45__cpo5beginE:
	.zero		1
	.type		_ZN34_INTERNAL_19deb5a8_4_k_cu_f896e1126thrust24THRUST_300001_SM_1000_NS12placeholders2_5E,@object
	.size		_ZN34_INTERNAL_19deb5a8_4_k_cu_f896e1126thrust24THRUST_300001_SM_1000_NS12placeholders2_5E,(_ZN34_INTERNAL_19deb5a8_4_k_cu_f896e1124cuda3std3__45__cpo6rbeginE - _ZN34_INTERNAL_19deb5a8_4_k_cu_f896e1126thrust24THRUST_300001_SM_1000_NS12placeholders2_5E)
_ZN34_INTERNAL_19deb5a8_4_k_cu_f896e1126thrust24THRUST_300001_SM_1000_NS12placeholders2_5E:
	.zero		1
	.type		_ZN34_INTERNAL_19deb5a8_4_k_cu_f896e1124cuda3std3__45__cpo6rbeginE,@object
	.size		_ZN34_INTERNAL_19deb5a8_4_k_cu_f896e1124cuda3std3__45__cpo6rbeginE,(_ZN34_INTERNAL_19deb5a8_4_k_cu_f896e1124cuda3std6ranges3__45__cpo7advanceE - _ZN34_INTERNAL_19deb5a8_4_k_cu_f896e1124cuda3std3__45__cpo6rbeginE)
_ZN34_INTERNAL_19deb5a8_4_k_cu_f896e1124cuda3std3__45__cpo6rbeginE:
	.zero		1
	.type		_ZN34_INTERNAL_19deb5a8_4_k_cu_f896e1124cuda3std6ranges3__45__cpo7advanceE,@object
	.size		_ZN34_INTERNAL_19deb5a8_4_k_cu_f896e1124cuda3std6ranges3__45__cpo7advanceE,(_ZN34_INTERNAL_19deb5a8_4_k_cu_f896e1124cuda3std3__47nulloptE - _ZN34_INTERNAL_19deb5a8_4_k_cu_f896e1124cuda3std6ranges3__45__cpo7advanceE)
_ZN34_INTERNAL_19deb5a8_4_k_cu_f896e1124cuda3std6ranges3__45__cpo7advanceE:
	.zero		1
	.type		_ZN34_INTERNAL_19deb5a8_4_k_cu_f896e1124cuda3std3__47nulloptE,@object
	.size		_ZN34_INTERNAL_19deb5a8_4_k_cu_f896e1124cuda3std3__47nulloptE,(_ZN34_INTERNAL_19deb5a8_4_k_cu_f896e1124cuda3std6ranges3__45__cpo8distanceE - _ZN34_INTERNAL_19deb5a8_4_k_cu_f896e1124cuda3std3__47nulloptE)
_ZN34_INTERNAL_19deb5a8_4_k_cu_f896e1124cuda3std3__47nulloptE:
	.zero		1
	.type		_ZN34_INTERNAL_19deb5a8_4_k_cu_f896e1124cuda3std6ranges3__45__cpo8distanceE,@object
	.size		_ZN34_INTERNAL_19deb5a8_4_k_cu_f896e1124cuda3std6ranges3__45__cpo8distanceE,(_ZN34_INTERNAL_19deb5a8_4_k_cu_f896e1126thrust24THRUST_300001_SM_1000_NS12placeholders3_10E - _ZN34_INTERNAL_19deb5a8_4_k_cu_f896e1124cuda3std6ranges3__45__cpo8distanceE)
_ZN34_INTERNAL_19deb5a8_4_k_cu_f896e1124cuda3std6ranges3__45__cpo8distanceE:
	.zero		1
	.type		_ZN34_INTERNAL_19deb5a8_4_k_cu_f896e1126thrust24THRUST_300001_SM_1000_NS12placeholders3_10E,@object
	.size		_ZN34_INTERNAL_19deb5a8_4_k_cu_f896e1126thrust24THRUST_300001_SM_1000_NS12placeholders3_10E,(_ZN34_INTERNAL_19deb5a8_4_k_cu_f896e1124cuda3std3__419piecewise_constructE - _ZN34_INTERNAL_19deb5a8_4_k_cu_f896e1126thrust24THRUST_300001_SM_1000_NS12placeholders3_10E)
_ZN34_INTERNAL_19deb5a8_4_k_cu_f896e1126thrust24THRUST_300001_SM_1000_NS12placeholders3_10E:
	.zero		1
	.type		_ZN34_INTERNAL_19deb5a8_4_k_cu_f896e1124cuda3std3__419piecewise_constructE,@object
	.size		_ZN34_INTERNAL_19deb5a8_4_k_cu_f896e1124cuda3std3__419piecewise_constructE,(_ZN34_INTERNAL_19deb5a8_4_k_cu_f896e1124cuda3std6ranges3__45__cpo5cdataE - _ZN34_INTERNAL_19deb5a8_4_k_cu_f896e1124cuda3std3__419piecewise_constructE)
_ZN34_INTERNAL_19deb5a8_4_k_cu_f896e1124cuda3std3__419piecewise_constructE:
	.zero		1
	.type		_ZN34_INTERNAL_19deb5a8_4_k_cu_f896e1124cuda3std6ranges3__45__cpo5cdataE,@object
	.size		_ZN34_INTERNAL_19deb5a8_4_k_cu_f896e1124cuda3std6ranges3__45__cpo5cdataE,(_ZN34_INTERNAL_19deb5a8_4_k_cu_f896e1126thrust24THRUST_300001_SM_1000_NS12placeholders2_2E - _ZN34_INTERNAL_19deb5a8_4_k_cu_f896e1124cuda3std6ranges3__45__cpo5cdataE)
_ZN34_INTERNAL_19deb5a8_4_k_cu_f896e1124cuda3std6ranges3__45__cpo5cdataE:
	.zero		1
	.type		_ZN34_INTERNAL_19deb5a8_4_k_cu_f896e1126thrust24THRUST_300001_SM_1000_NS12placeholders2_2E,@object
	.size		_ZN34_INTERNAL_19deb5a8_4_k_cu_f896e1126thrust24THRUST_300001_SM_1000_NS12placeholders2_2E,(_ZN34_INTERNAL_19deb5a8_4_k_cu_f896e1124cuda3std3__45__cpo3endE - _ZN34_INTERNAL_19deb5a8_4_k_cu_f896e1126thrust24THRUST_300001_SM_1000_NS12placeholders2_2E)
_ZN34_INTERNAL_19deb5a8_4_k_cu_f896e1126thrust24THRUST_300001_SM_1000_NS12placeholders2_2E:
	.zero		1
	.type		_ZN34_INTERNAL_19deb5a8_4_k_cu_f896e1124cuda3std3__45__cpo3endE,@object
	.size		_ZN34_INTERNAL_19deb5a8_4_k_cu_f896e1124cuda3std3__45__cpo3endE,(_ZN34_INTERNAL_19deb5a8_4_k_cu_f896e1124cuda3std6ranges3__45__cpo3endE - _ZN34_INTERNAL_19deb5a8_4_k_cu_f896e1124cuda3std3__45__cpo3endE)
_ZN34_INTERNAL_19deb5a8_4_k_cu_f896e1124cuda3std3__45__cpo3endE:
	.zero		1
	.type		_ZN34_INTERNAL_19deb5a8_4_k_cu_f896e1124cuda3std6ranges3__45__cpo3endE,@object
	.size		_ZN34_INTERNAL_19deb5a8_4_k_cu_f896e1124cuda3std6ranges3__45__cpo3endE,(_ZN34_INTERNAL_19deb5a8_4_k_cu_f896e1126thrust24THRUST_300001_SM_1000_NS12placeholders2_6E - _ZN34_INTERNAL_19deb5a8_4_k_cu_f896e1124cuda3std6ranges3__45__cpo3endE)
_ZN34_INTERNAL_19deb5a8_4_k_cu_f896e1124cuda3std6ranges3__45__cpo3endE:
	.zero		1
	.type		_ZN34_INTERNAL_19deb5a8_4_k_cu_f896e1126thrust24THRUST_300001_SM_1000_NS12placeholders2_6E,@object
	.size		_ZN34_INTERNAL_19deb5a8_4_k_cu_f896e1126thrust24THRUST_300001_SM_1000_NS12placeholders2_6E,(_ZN34_INTERNAL_19deb5a8_4_k_cu_f896e1124cuda3std3__45__cpo4rendE - _ZN34_INTERNAL_19deb5a8_4_k_cu_f896e1126thrust24THRUST_300001_SM_1000_NS12placeholders2_6E)
_ZN34_INTERNAL_19deb5a8_4_k_cu_f896e1126thrust24THRUST_300001_SM_1000_NS12placeholders2_6E:
	.zero		1
	.type		_ZN34_INTERNAL_19deb5a8_4_k_cu_f896e1124cuda3std3__45__cpo4rendE,@object
	.size		_ZN34_INTERNAL_19deb5a8_4_k_cu_f896e1124cuda3std3__45__cpo4rendE,(_ZN34_INTERNAL_19deb5a8_4_k_cu_f896e1124cuda3std6ranges3__45__cpo9iter_swapE - _ZN34_INTERNAL_19deb5a8_4_k_cu_f896e1124cuda3std3__45__cpo4rendE)
_ZN34_INTERNAL_19deb5a8_4_k_cu_f896e1124cuda3std3__45__cpo4rendE:
	.zero		1
	.type		_ZN34_INTERNAL_19deb5a8_4_k_cu_f896e1124cuda3std6ranges3__45__cpo9iter_swapE,@object
	.size		_ZN34_INTERNAL_19deb5a8_4_k_cu_f896e1124cuda3std6ranges3__45__cpo9iter_swapE,(_ZN34_INTERNAL_19deb5a8_4_k_cu_f896e1124cuda3std3__48unexpectE - _ZN34_INTERNAL_19deb5a8_4_k_cu_f896e1124cuda3std6ranges3__45__cpo9iter_swapE)
_ZN34_INTERNAL_19deb5a8_4_k_cu_f896e1124cuda3std6ranges3__45__cpo9iter_swapE:
	.zero		1
	.type		_ZN34_INTERNAL_19deb5a8_4_k_cu_f896e1124cuda3std3__48unexpectE,@object
	.size		_ZN34_INTERNAL_19deb5a8_4_k_cu_f896e1124cuda3std3__48unexpectE,(_ZN34_INTERNAL_19deb5a8_4_k_cu_f896e1126thrust24THRUST_300001_SM_1000_NS8cuda_cub3parE - _ZN34_INTERNAL_19deb5a8_4_k_cu_f896e1124cuda3std3__48unexpectE)
_ZN34_INTERNAL_19deb5a8_4_k_cu_f896e1124cuda3std3__48unexpectE:
	.zero		1
	.type		_ZN34_INTERNAL_19deb5a8_4_k_cu_f896e1126thrust24THRUST_300001_SM_1000_NS8cuda_cub3parE,@object
	.size		_ZN34_INTERNAL_19deb5a8_4_k_cu_f896e1126thrust24THRUST_300001_SM_1000_NS8cuda_cub3parE,(_ZN34_INTERNAL_19deb5a8_4_k_cu_f896e1126thrust24THRUST_300001_SM_1000_NS12placeholders2_4E - _ZN34_INTERNAL_19deb5a8_4_k_cu_f896e1126thrust24THRUST_300001_SM_1000_NS8cuda_cub3parE)
_ZN34_INTERNAL_19deb5a8_4_k_cu_f896e1126thrust24THRUST_300001_SM_1000_NS8cuda_cub3parE:
	.zero		1
	.type		_ZN34_INTERNAL_19deb5a8_4_k_cu_f896e1126thrust24THRUST_300001_SM_1000_NS12placeholders2_4E,@object
	.size		_ZN34_INTERNAL_19deb5a8_4_k_cu_f896e1126thrust24THRUST_300001_SM_1000_NS12placeholders2_4E,(_ZN34_INTERNAL_19deb5a8_4_k_cu_f896e1124cuda3std3__45__cpo4cendE - _ZN34_INTERNAL_19deb5a8_4_k_cu_f896e1126thrust24THRUST_300001_SM_1000_NS12placeholders2_4E)
_ZN34_INTERNAL_19deb5a8_4_k_cu_f896e1126thrust24THRUST_300001_SM_1000_NS12placeholders2_4E:
	.zero		1
	.type		_ZN34_INTERNAL_19deb5a8_4_k_cu_f896e1124cuda3std3__45__cpo4cendE,@object
	.size		_ZN34_INTERNAL_19deb5a8_4_k_cu_f896e1124cuda3std3__45__cpo4cendE,(_ZN34_INTERNAL_19deb5a8_4_k_cu_f896e1124cuda3std6ranges3__45__cpo4cendE - _ZN34_INTERNAL_19deb5a8_4_k_cu_f896e1124cuda3std3__45__cpo4cendE)
_ZN34_INTERNAL_19deb5a8_4_k_cu_f896e1124cuda3std3__45__cpo4cendE:
	.zero		1
	.type		_ZN34_INTERNAL_19deb5a8_4_k_cu_f896e1124cuda3std6ranges3__45__cpo4cendE,@object
	.size		_ZN34_INTERNAL_19deb5a8_4_k_cu_f896e1124cuda3std6ranges3__45__cpo4cendE,(_ZN34_INTERNAL_19deb5a8_4_k_cu_f896e1124cuda3std3__420unreachable_sentinelE - _ZN34_INTERNAL_19deb5a8_4_k_cu_f896e1124cuda3std6ranges3__45__cpo4cendE)
_ZN34_INTERNAL_19deb5a8_4_k_cu_f896e1124cuda3std6ranges3__45__cpo4cendE:
	.zero		1
	.type		_ZN34_INTERNAL_19deb5a8_4_k_cu_f896e1124cuda3std3__420unreachable_sentinelE,@object
	.size		_ZN34_INTERNAL_19deb5a8_4_k_cu_f896e1124cuda3std3__420unreachable_sentinelE,(_ZN34_INTERNAL_19deb5a8_4_k_cu_f896e1124cuda3std6ranges3__45__cpo5ssizeE - _ZN34_INTERNAL_19deb5a8_4_k_cu_f896e1124cuda3std3__420unreachable_sentinelE)
_ZN34_INTERNAL_19deb5a8_4_k_cu_f896e1124cuda3std3__420unreachable_sentinelE:
	.zero		1
	.type		_ZN34_INTERNAL_19deb5a8_4_k_cu_f896e1124cuda3std6ranges3__45__cpo5ssizeE,@object
	.size		_ZN34_INTERNAL_19deb5a8_4_k_cu_f896e1124cuda3std6ranges3__45__cpo5ssizeE,(_ZN34_INTERNAL_19deb5a8_4_k_cu_f896e1126thrust24THRUST_300001_SM_1000_NS12placeholders2_8E - _ZN34_INTERNAL_19deb5a8_4_k_cu_f896e1124cuda3std6ranges3__45__cpo5ssizeE)
_ZN34_INTERNAL_19deb5a8_4_k_cu_f896e1124cuda3std6ranges3__45__cpo5ssizeE:
	.zero		1
	.type		_ZN34_INTERNAL_19deb5a8_4_k_cu_f896e1126thrust24THRUST_300001_SM_1000_NS12placeholders2_8E,@object
	.size		_ZN34_INTERNAL_19deb5a8_4_k_cu_f896e1126thrust24THRUST_300001_SM_1000_NS12placeholders2_8E,(_ZN34_INTERNAL_19deb5a8_4_k_cu_f896e1124cuda3std3__45__cpo5crendE - _ZN34_INTERNAL_19deb5a8_4_k_cu_f896e1126thrust24THRUST_300001_SM_1000_NS12placeholders2_8E)
_ZN34_INTERNAL_19deb5a8_4_k_cu_f896e1126thrust24THRUST_300001_SM_1000_NS12placeholders2_8E:
	.zero		1
	.type		_ZN34_INTERNAL_19deb5a8_4_k_cu_f896e1124cuda3std3__45__cpo5crendE,@object
	.size		_ZN34_INTERNAL_19deb5a8_4_k_cu_f896e1124cuda3std3__45__cpo5crendE,(_ZN34_INTERNAL_19deb5a8_4_k_cu_f896e1124cuda3std6ranges3__45__cpo4prevE - _ZN34_INTERNAL_19deb5a8_4_k_cu_f896e1124cuda3std3__45__cpo5crendE)
_ZN34_INTERNAL_19deb5a8_4_k_cu_f896e1124cuda3std3__45__cpo5crendE:
	.zero		1
	.type		_ZN34_INTERNAL_19deb5a8_4_k_cu_f896e1124cuda3std6ranges3__45__cpo4prevE,@object
	.size		_ZN34_INTERNAL_19deb5a8_4_k_cu_f896e1124cuda3std6ranges3__45__cpo4prevE,(_ZN34_INTERNAL_19deb5a8_4_k_cu_f896e1124cuda3std6ranges3__45__cpo9iter_moveE - _ZN34_INTERNAL_19deb5a8_4_k_cu_f896e1124cuda3std6ranges3__45__cpo4prevE)
_ZN34_INTERNAL_19deb5a8_4_k_cu_f896e1124cuda3std6ranges3__45__cpo4prevE:
	.zero		1
	.type		_ZN34_INTERNAL_19deb5a8_4_k_cu_f896e1124cuda3std6ranges3__45__cpo9iter_moveE,@object
	.size		_ZN34_INTERNAL_19deb5a8_4_k_cu_f896e1124cuda3std6ranges3__45__cpo9iter_moveE,(_ZN34_INTERNAL_19deb5a8_4_k_cu_f896e1126thrust24THRUST_300001_SM_1000_NS6system6detail10sequential3seqE - _ZN34_INTERNAL_19deb5a8_4_k_cu_f896e1124cuda3std6ranges3__45__cpo9iter_moveE)
_ZN34_INTERNAL_19deb5a8_4_k_cu_f896e1124cuda3std6ranges3__45__cpo9iter_moveE:
	.zero		1
	.type		_ZN34_INTERNAL_19deb5a8_4_k_cu_f896e1126thrust24THRUST_300001_SM_1000_NS6system6detail10sequential3seqE,@object
	.size		_ZN34_INTERNAL_19deb5a8_4_k_cu_f896e1126thrust24THRUST_300001_SM_1000_NS6system6detail10sequential3seqE,(.L_31 - _ZN34_INTERNAL_19deb5a8_4_k_cu_f896e1126thrust24THRUST_300001_SM_1000_NS6system6detail10sequential3seqE)
_ZN34_INTERNAL_19deb5a8_4_k_cu_f896e1126thrust24THRUST_300001_SM_1000_NS6system6detail10sequential3seqE:
	.zero		1
.L_31:


//--------------------- .nv.shared._Z7stenciliiPiS_ --------------------------
	.section	.nv.shared._Z7stenciliiPiS_,"aw",@nobits
	.sectionflags	@""
	.align	16
	.zero		1024


//--------------------- .nv.constant0._ZN3cub18CUB_300001_SM_10006detail11EmptyKernelIvEEvv --------------------------
	.section	.nv.constant0._ZN3cub18CUB_300001_SM_10006detail11EmptyKernelIvEEvv,"a",@progbits
	.sectionflags	@""
	.align	4
.nv.constant0._ZN3cub18CUB_300001_SM_10006detail11EmptyKernelIvEEvv:
	.zero		896


//--------------------- .nv.constant0._Z7stenciliiPiS_ --------------------------
	.section	.nv.constant0._Z7stenciliiPiS_,"a",@progbits
	.sectionflags	@""
	.align	4
.nv.constant0._Z7stenciliiPiS_:
	.zero		920


//--------------------- SYMBOLS --------------------------

	.type		.nv.reservedSmem.offset0,@object
	.size		.nv.reservedSmem.offset0,0x4
	.type		.nv.reservedSmem.cap,@object
	.size		.nv.reservedSmem.cap,0x4
